//
// Generated by NVIDIA NVVM Compiler
//
// Compiler Build ID: CL-36424714
// Cuda compilation tools, release 13.0, V13.0.88
// Based on NVVM 20.0.0
//

.version 9.0
.target sm_100
.address_size 64

	// .globl	_Z9addMatrixPiS_S_i
.extern .func  (.param .b32 func_retval0) vprintf
(
	.param .b64 vprintf_param_0,
	.param .b64 vprintf_param_1
)
;
.global .align 1 .b8 $str[43] = {72, 111, 108, 97, 32, 109, 117, 110, 100, 111, 32, 100, 101, 115, 100, 101, 32, 101, 108, 32, 100, 101, 118, 105, 99, 101, 32, 99, 111, 110, 32, 116, 104, 114, 101, 97, 100, 58, 32, 37, 100, 10};

.visible .entry _Z9addMatrixPiS_S_i(
	.param .u64 .ptr .align 1 _Z9addMatrixPiS_S_i_param_0,
	.param .u64 .ptr .align 1 _Z9addMatrixPiS_S_i_param_1,
	.param .u64 .ptr .align 1 _Z9addMatrixPiS_S_i_param_2,
	.param .u32 _Z9addMatrixPiS_S_i_param_3
)
{
	.local .align 8 .b8 	__local_depot0[8];
	.reg .b64 	%SP;
	.reg .b64 	%SPL;
	.reg .pred 	%p<6>;
	.reg .b32 	%r<42>;
	.reg .b64 	%rd<22>;

	mov.u64 	%SPL, __local_depot0;
	cvta.local.u64 	%SP, %SPL;
	ld.param.u64 	%rd7, [_Z9addMatrixPiS_S_i_param_0];
	ld.param.u64 	%rd8, [_Z9addMatrixPiS_S_i_param_1];
	ld.param.u64 	%rd9, [_Z9addMatrixPiS_S_i_param_2];
	ld.param.u32 	%r13, [_Z9addMatrixPiS_S_i_param_3];
	cvta.to.global.u64 	%rd1, %rd9;
	cvta.to.global.u64 	%rd2, %rd8;
	cvta.to.global.u64 	%rd3, %rd7;
	add.u64 	%rd10, %SP, 0;
	add.u64 	%rd11, %SPL, 0;
	mov.u32 	%r14, %ntid.x;
	mov.u32 	%r15, %ctaid.x;
	mov.u32 	%r16, %tid.x;
	mad.lo.s32 	%r17, %r14, %r15, %r16;
	st.local.u32 	[%rd11], %r17;
	mov.u64 	%rd12, $str;
	cvta.global.u64 	%rd13, %rd12;
	{ // callseq 0, 0
	.param .b64 param0;
	st.param.b64 	[param0], %rd13;
	.param .b64 param1;
	st.param.b64 	[param1], %rd10;
	.param .b32 retval0;
	call.uni (retval0), 
	vprintf, 
	(
	param0, 
	param1
	);
	ld.param.b32 	%r18, [retval0];
	} // callseq 0
	mul.lo.s32 	%r1, %r13, %r17;
	add.s32 	%r2, %r1, %r13;
	setp.lt.s32 	%p1, %r13, 1;
	@%p1 bra 	$L__BB0_7;
	add.s32 	%r20, %r1, 1;
	max.s32 	%r3, %r2, %r20;
	sub.s32 	%r21, %r3, %r1;
	and.b32  	%r4, %r21, 3;
	setp.eq.s32 	%p2, %r4, 0;
	mov.u32 	%r40, %r1;
	@%p2 bra 	$L__BB0_4;
	neg.s32 	%r38, %r4;
	mov.u32 	%r40, %r1;
$L__BB0_3:
	.pragma "nounroll";
	mul.wide.s32 	%rd14, %r40, 4;
	add.s64 	%rd15, %rd1, %rd14;
	add.s64 	%rd16, %rd2, %rd14;
	add.s64 	%rd17, %rd3, %rd14;
	ld.global.u32 	%r22, [%rd17];
	ld.global.u32 	%r23, [%rd16];
	add.s32 	%r24, %r23, %r22;
	st.global.u32 	[%rd15], %r24;
	add.s32 	%r40, %r40, 1;
	add.s32 	%r38, %r38, 1;
	setp.ne.s32 	%p3, %r38, 0;
	@%p3 bra 	$L__BB0_3;
$L__BB0_4:
	sub.s32 	%r25, %r1, %r3;
	setp.gt.u32 	%p4, %r25, -4;
	@%p4 bra 	$L__BB0_7;
	add.s64 	%rd4, %rd3, 8;
	add.s64 	%rd5, %rd2, 8;
	add.s64 	%rd6, %rd1, 8;
$L__BB0_6:
	mul.wide.s32 	%rd18, %r40, 4;
	add.s64 	%rd19, %rd4, %rd18;
	add.s64 	%rd20, %rd5, %rd18;
	add.s64 	%rd21, %rd6, %rd18;
	ld.global.u32 	%r26, [%rd19+-8];
	ld.global.u32 	%r27, [%rd20+-8];
	add.s32 	%r28, %r27, %r26;
	st.global.u32 	[%rd21+-8], %r28;
	ld.global.u32 	%r29, [%rd19+-4];
	ld.global.u32 	%r30, [%rd20+-4];
	add.s32 	%r31, %r30, %r29;
	st.global.u32 	[%rd21+-4], %r31;
	ld.global.u32 	%r32, [%rd19];
	ld.global.u32 	%r33, [%rd20];
	add.s32 	%r34, %r33, %r32;
	st.global.u32 	[%rd21], %r34;
	ld.global.u32 	%r35, [%rd19+4];
	ld.global.u32 	%r36, [%rd20+4];
	add.s32 	%r37, %r36, %r35;
	st.global.u32 	[%rd21+4], %r37;
	add.s32 	%r40, %r40, 4;
	setp.lt.s32 	%p5, %r40, %r2;
	@%p5 bra 	$L__BB0_6;
$L__BB0_7:
	ret;

}


// ===== COMPILED SASS (sm_100) =====

	.target	sm_100

	.elftype	@"ET_EXEC"


//--------------------- .note.nv.tkinfo           --------------------------
	.section	.note.nv.tkinfo,"",@"SHT_NOTE"
	.sectionflags	@"SHF_NOTE_NV_TKINFO"
	.tkinfo
        /*0018*/ 	.word	0x00000002
        /*0030*/ 	.string	""
        /*0030*/ 	.string	"ptxas"
        /*0030*/ 	.string	"Cuda compilation tools, release 13.0, V13.0.88"
        /*0030*/ 	.string	"Build cuda_13.0.r13.0/compiler.36424714_0"
        /*0030*/ 	.string	"-arch sm_100 -m 64 "



//--------------------- .note.nv.cuinfo           --------------------------
	.section	.note.nv.cuinfo,"",@"SHT_NOTE"
	.sectionflags	@"SHF_NOTE_NV_CUINFO"
        /*0018*/ 	.short	0x0002
        /*001a*/ 	.short	0x0064
        /*001c*/ 	.short	0x0082
	.zero		2


//--------------------- .nv.info                  --------------------------
	.section	.nv.info,"",@"SHT_CUDA_INFO"
	.align	4


	//----- nvinfo : EIATTR_REGCOUNT
	.align		4
        /*0000*/ 	.byte	0x04, 0x2f
        /*0002*/ 	.short	(.L_2 - .L_1)
	.align		4
.L_1:
        /*0004*/ 	.word	index@(_Z9addMatrixPiS_S_i)
        /*0008*/ 	.word	0x0000001a


	//----- nvinfo : EIATTR_FRAME_SIZE
	.align		4
.L_2:
        /*000c*/ 	.byte	0x04, 0x11
        /*000e*/ 	.short	(.L_4 - .L_3)
	.align		4
.L_3:
        /*0010*/ 	.word	index@(_Z9addMatrixPiS_S_i)
        /*0014*/ 	.word	0x00000008


	//----- nvinfo : EIATTR_MIN_STACK_SIZE
	.align		4
.L_4:
        /*0018*/ 	.byte	0x04, 0x12
        /*001a*/ 	.short	(.L_6 - .L_5)
	.align		4
.L_5:
        /*001c*/ 	.word	index@(_Z9addMatrixPiS_S_i)
        /*0020*/ 	.word	0x00000008
.L_6:


//--------------------- .nv.compat                --------------------------
	.section	.nv.compat,"",@"SHT_CUDA_COMPAT_INFO"
	.align	4
        /*0000*/ 	.byte	0x02, 0x09, 0x00, 0x00, 0x02, 0x02, 0x01, 0x00, 0x02, 0x05, 0x05, 0x00, 0x03, 0x07, 0x01, 0x01
        /*0010*/ 	.byte	0x02, 0x03, 0x00, 0x00, 0x02, 0x06, 0x01, 0x00, 0x04, 0x0b, 0x08, 0x00, 0x09, 0x00, 0x00, 0x00
        /*0020*/ 	.byte	0x00, 0x00, 0x00, 0x00


//--------------------- .nv.info._Z9addMatrixPiS_S_i --------------------------
	.section	.nv.info._Z9addMatrixPiS_S_i,"",@"SHT_CUDA_INFO"
	.sectionflags	@""
	.align	4


	//----- nvinfo : EIATTR_CUDA_API_VERSION
	.align		4
        /*0000*/ 	.byte	0x04, 0x37
        /*0002*/ 	.short	(.L_8 - .L_7)
.L_7:
        /*0004*/ 	.word	0x00000082


	//----- nvinfo : EIATTR_KPARAM_INFO
	.align		4
.L_8:
        /*0008*/ 	.byte	0x04, 0x17
        /*000a*/ 	.short	(.L_10 - .L_9)
.L_9:
        /*000c*/ 	.word	0x00000000
        /*0010*/ 	.short	0x0003
        /*0012*/ 	.short	0x0018
        /*0014*/ 	.byte	0x00, 0xf0, 0x11, 0x00


	//----- nvinfo : EIATTR_KPARAM_INFO
	.align		4
.L_10:
        /*0018*/ 	.byte	0x04, 0x17
        /*001a*/ 	.short	(.L_12 - .L_11)
.L_11:
        /*001c*/ 	.word	0x00000000
        /*0020*/ 	.short	0x0002
        /*0022*/ 	.short	0x0010
        /*0024*/ 	.byte	0x00, 0xf5, 0x21, 0x00


	//----- nvinfo : EIATTR_KPARAM_INFO
	.align		4
.L_12:
        /*0028*/ 	.byte	0x04, 0x17
        /*002a*/ 	.short	(.L_14 - .L_13)
.L_13:
        /*002c*/ 	.word	0x00000000
        /*0030*/ 	.short	0x0001
        /*0032*/ 	.short	0x0008
        /*0034*/ 	.byte	0x00, 0xf5, 0x21, 0x00


	//----- nvinfo : EIATTR_KPARAM_INFO
	.align		4
.L_14:
        /*0038*/ 	.byte	0x04, 0x17
        /*003a*/ 	.short	(.L_16 - .L_15)
.L_15:
        /*003c*/ 	.word	0x00000000
        /*0040*/ 	.short	0x0000
        /*0042*/ 	.short	0x0000
        /*0044*/ 	.byte	0x00, 0xf5, 0x21, 0x00


	//----- nvinfo : EIATTR_SPARSE_MMA_MASK
	.align		4
.L_16:
        /*0048*/ 	.byte	0x03, 0x50
        /*004a*/ 	.short	0x0000


	//----- nvinfo : EIATTR_MAXREG_COUNT
	.align		4
        /*004c*/ 	.byte	0x03, 0x1b
        /*004e*/ 	.short	0x00ff


	//----- nvinfo : EIATTR_EXTERNS
	.align		4
        /*0050*/ 	.byte	0x04, 0x0f
        /*0052*/ 	.short	(.L_18 - .L_17)


	//   ....[0]....
	.align		4
.L_17:
        /*0054*/ 	.word	index@(vprintf)


	//----- nvinfo : EIATTR_MERCURY_ISA_VERSION
	.align		4
.L_18:
        /*0058*/ 	.byte	0x03, 0x5f
        /*005a*/ 	.short	0x0101


	//----- nvinfo : EIATTR_VRC_CTA_INIT_COUNT
	.align		4
        /*005c*/ 	.byte	0x02, 0x4a
	.zero		1
	.zero		1


	//----- nvinfo : EIATTR_SYSCALL_OFFSETS
	.align		4
        /*0060*/ 	.byte	0x04, 0x46
        /*0062*/ 	.short	(.L_20 - .L_19)


	//   ....[0]....
.L_19:
        /*0064*/ 	.word	0x00000120


	//----- nvinfo : EIATTR_EXIT_INSTR_OFFSETS
	.align		4
.L_20:
        /*0068*/ 	.byte	0x04, 0x1c
        /*006a*/ 	.short	(.L_22 - .L_21)


	//   ....[0]....
.L_21:
        /*006c*/ 	.word	0x00000150


	//   ....[1]....
        /*0070*/ 	.word	0x000002f0


	//   ....[2]....
        /*0074*/ 	.word	0x000004f0


	//----- nvinfo : EIATTR_CRS_STACK_SIZE
	.align		4
.L_22:
        /*0078*/ 	.byte	0x04, 0x1e
        /*007a*/ 	.short	(.L_24 - .L_23)
.L_23:
        /*007c*/ 	.word	0x00000000


	//----- nvinfo : EIATTR_CBANK_PARAM_SIZE
	.align		4
.L_24:
        /*0080*/ 	.byte	0x03, 0x19
        /*0082*/ 	.short	0x001c


	//----- nvinfo : EIATTR_PARAM_CBANK
	.align		4
        /*0084*/ 	.byte	0x04, 0x0a
        /*0086*/ 	.short	(.L_26 - .L_25)
	.align		4
.L_25:
        /*0088*/ 	.word	index@(.nv.constant0._Z9addMatrixPiS_S_i)
        /*008c*/ 	.short	0x0380
        /*008e*/ 	.short	0x001c


	//----- nvinfo : EIATTR_SW_WAR
	.align		4
.L_26:
        /*0090*/ 	.byte	0x04, 0x36
        /*0092*/ 	.short	(.L_28 - .L_27)
.L_27:
        /*0094*/ 	.word	0x00000008
.L_28:


//--------------------- .nv.callgraph             --------------------------
	.section	.nv.callgraph,"",@"SHT_CUDA_CALLGRAPH"
	.align	4
	.sectionentsize	8
	.align		4
        /*0000*/ 	.word	0x00000000
	.align		4
        /*0004*/ 	.word	0xffffffff
	.align		4
        /*0008*/ 	.word	index@(_Z9addMatrixPiS_S_i)
	.align		4
        /*000c*/ 	.word	index@(vprintf)
	.align		4
        /*0010*/ 	.word	0x00000000
	.align		4
        /*0014*/ 	.word	0xfffffffe
	.align		4
        /*0018*/ 	.word	0x00000000
	.align		4
        /*001c*/ 	.word	0xfffffffd
	.align		4
        /*0020*/ 	.word	0x00000000
	.align		4
        /*0024*/ 	.word	0xfffffffc


//--------------------- .nv.constant4             --------------------------
	.section	.nv.constant4,"a",@progbits
	.align	8
	.align		8
.nv.constant4:
        /*0000*/ 	.dword	vprintf
	.align		8
        /*0008*/ 	.dword	$str


//--------------------- .text._Z9addMatrixPiS_S_i --------------------------
	.section	.text._Z9addMatrixPiS_S_i,"ax",@progbits
	.align	128
        .global         _Z9addMatrixPiS_S_i
        .type           _Z9addMatrixPiS_S_i,@function
        .size           _Z9addMatrixPiS_S_i,(.L_x_6 - _Z9addMatrixPiS_S_i)
        .other          _Z9addMatrixPiS_S_i,@"STO_CUDA_ENTRY STV_DEFAULT"
_Z9addMatrixPiS_S_i:
.text._Z9addMatrixPiS_S_i:
[----:B------:R-:W0:Y:S01]  /*0000*/  LDC R1, c[0x0][0x37c] ;  /* 0x0000df00ff017b82 */ /* 0x000e220000000800 */
[----:B------:R-:W1:Y:S01]  /*0010*/  S2R R2, SR_CTAID.X ;  /* 0x0000000000027919 */ /* 0x000e620000002500 */
[----:B------:R-:W2:Y:S01]  /*0020*/  LDCU UR5, c[0x0][0x2fc] ;  /* 0x00005f80ff0577ac */ /* 0x000ea20008000800 */
[----:B0-----:R-:W-:Y:S01]  /*0030*/  VIADD R1, R1, 0xfffffff8 ;  /* 0xfffffff801017836 */ /* 0x001fe20000000000 */
[----:B------:R-:W-:Y:S01]  /*0040*/  MOV R0, 0x0 ;  /* 0x0000000000007802 */ /* 0x000fe20000000f00 */
[----:B------:R-:W1:Y:S01]  /*0050*/  S2R R3, SR_TID.X ;  /* 0x0000000000037919 */ /* 0x000e620000002100 */
[----:B------:R-:W1:Y:S02]  /*0060*/  LDCU UR6, c[0x0][0x360] ;  /* 0x00006c00ff0677ac */ /* 0x000e640008000800 */
[----:B------:R0:W3:Y:S01]  /*0070*/  LDC.64 R8, c[0x4][R0] ;  /* 0x0100000000087b82 */ /* 0x0000e20000000a00 */
[----:B------:R-:W4:Y:S01]  /*0080*/  LDCU UR4, c[0x0][0x2f8] ;  /* 0x00005f00ff0477ac */ /* 0x000f220008000800 */
[----:B------:R-:W0:Y:S01]  /*0090*/  LDCU.64 UR36, c[0x0][0x358] ;  /* 0x00006b00ff2477ac */ /* 0x000e220008000a00 */
[----:B----4-:R-:W-:-:S05]  /*00a0*/  IADD3 R6, P0, PT, R1, UR4, RZ ;  /* 0x0000000401067c10 */ /* 0x010fca000ff1e0ff */
[----:B--2---:R-:W-:Y:S02]  /*00b0*/  IMAD.X R7, RZ, RZ, UR5, P0 ;  /* 0x00000005ff077e24 */ /* 0x004fe400080e06ff */
[----:B-1----:R-:W-:Y:S01]  /*00c0*/  IMAD R2, R2, UR6, R3 ;  /* 0x0000000602027c24 */ /* 0x002fe2000f8e0203 */
[----:B------:R-:W1:Y:S04]  /*00d0*/  LDCU.64 UR6, c[0x4][0x8] ;  /* 0x01000100ff0677ac */ /* 0x000e680008000a00 */
[----:B------:R2:W-:Y:S01]  /*00e0*/  STL [R1], R2 ;  /* 0x0000000201007387 */ /* 0x0005e20000100800 */
[----:B-1----:R-:W-:Y:S01]  /*00f0*/  IMAD.U32 R4, RZ, RZ, UR6 ;  /* 0x00000006ff047e24 */ /* 0x002fe2000f8e00ff */
[----:B0-23--:R-:W-:-:S07]  /*0100*/  MOV R5, UR7 ;  /* 0x0000000700057c02 */ /* 0x00dfce0008000f00 */
[----:B------:R-:W-:-:S07]  /*0110*/  LEPC R20, `(.L_x_0) ;  /* 0x000000001014794e */ /* 0x000fce0000000000 */
[----:B------:R-:W-:Y:S05]  /*0120*/  CALL.ABS.NOINC R8 ;  /* 0x0000000008007343 */ /* 0x000fea0003c00000 */
.L_x_0:
[----:B------:R-:W0:Y:S02]  /*0130*/  LDC R0, c[0x0][0x398] ;  /* 0x0000e600ff007b82 */ /* 0x000e240000000800 */
[----:B0-----:R-:W-:-:S13]  /*0140*/  ISETP.GE.AND P0, PT, R0, 0x1, PT ;  /* 0x000000010000780c */ /* 0x001fda0003f06270 */
[----:B------:R-:W-:Y:S05]  /*0150*/  @!P0 EXIT ;  /* 0x000000000000894d */ /* 0x000fea0003800000 */
[-C--:B------:R-:W-:Y:S01]  /*0160*/  IMAD R3, R2, R0.reuse, RZ ;  /* 0x0000000002037224 */ /* 0x080fe200078e02ff */
[----:B------:R-:W-:Y:S04]  /*0170*/  BSSY.RECONVERGENT B0, `(.L_x_1) ;  /* 0x0000017000007945 */ /* 0x000fe80003800200 */
[----:B------:R-:W-:-:S04]  /*0180*/  IADD3 R0, PT, PT, R3, R0, RZ ;  /* 0x0000000003007210 */ /* 0x000fc80007ffe0ff */
[----:B------:R-:W-:-:S05]  /*0190*/  VIADDMNMX R2, R3, 0x1, R0, !PT ;  /* 0x0000000103027846 */ /* 0x000fca0007800100 */
[----:B------:R-:W-:Y:S01]  /*01a0*/  IMAD.IADD R4, R2, 0x1, -R3 ;  /* 0x0000000102047824 */ /* 0x000fe200078e0a03 */
[----:B------:R-:W-:-:S04]  /*01b0*/  IADD3 R2, PT, PT, R3, -R2, RZ ;  /* 0x8000000203027210 */ /* 0x000fc80007ffe0ff */
[----:B------:R-:W-:Y:S02]  /*01c0*/  LOP3.LUT P0, R4, R4, 0x3, RZ, 0xc0, !PT ;  /* 0x0000000304047812 */ /* 0x000fe4000780c0ff */
[----:B------:R-:W-:-:S11]  /*01d0*/  ISETP.GT.U32.AND P1, PT, R2, -0x4, PT ;  /* 0xfffffffc0200780c */ /* 0x000fd60003f24070 */
[----:B------:R-:W-:Y:S05]  /*01e0*/  @!P0 BRA `(.L_x_2) ;  /* 0x00000000003c8947 */ /* 0x000fea0003800000 */
[----:B------:R-:W0:Y:S01]  /*01f0*/  LDC.64 R10, c[0x0][0x390] ;  /* 0x0000e400ff0a7b82 */ /* 0x000e220000000a00 */
[----:B------:R-:W-:-:S07]  /*0200*/  IMAD.MOV R2, RZ, RZ, -R4 ;  /* 0x000000ffff027224 */ /* 0x000fce00078e0a04 */
[----:B------:R-:W1:Y:S08]  /*0210*/  LDC.64 R14, c[0x0][0x380] ;  /* 0x0000e000ff0e7b82 */ /* 0x000e700000000a00 */
[----:B------:R-:W2:Y:S02]  /*0220*/  LDC.64 R12, c[0x0][0x388] ;  /* 0x0000e200ff0c7b82 */ /* 0x000ea40000000a00 */
.L_x_3:
[----:B--2---:R-:W-:-:S04]  /*0230*/  IMAD.WIDE R6, R3, 0x4, R12 ;  /* 0x0000000403067825 */ /* 0x004fc800078e020c */
[C---:B-1----:R-:W-:Y:S02]  /*0240*/  IMAD.WIDE R8, R3.reuse, 0x4, R14 ;  /* 0x0000000403087825 */ /* 0x042fe400078e020e */
[----:B------:R-:W2:Y:S04]  /*0250*/  LDG.E R7, desc[UR36][R6.64] ;  /* 0x0000002406077981 */ /* 0x000ea8000c1e1900 */
[----:B------:R-:W2:Y:S01]  /*0260*/  LDG.E R8, desc[UR36][R8.64] ;  /* 0x0000002408087981 */ /* 0x000ea2000c1e1900 */
[C---:B0--3--:R-:W-:Y:S01]  /*0270*/  IMAD.WIDE R4, R3.reuse, 0x4, R10 ;  /* 0x0000000403047825 */ /* 0x049fe200078e020a */
[----:B------:R-:W-:-:S03]  /*0280*/  IADD3 R3, PT, PT, R3, 0x1, RZ ;  /* 0x0000000103037810 */ /* 0x000fc60007ffe0ff */
[----:B------:R-:W-:-:S05]  /*0290*/  VIADD R2, R2, 0x1 ;  /* 0x0000000102027836 */ /* 0x000fca0000000000 */
[----:B------:R-:W-:Y:S02]  /*02a0*/  ISETP.NE.AND P0, PT, R2, RZ, PT ;  /* 0x000000ff0200720c */ /* 0x000fe40003f05270 */
[----:B--2---:R-:W-:-:S05]  /*02b0*/  IADD3 R17, PT, PT, R8, R7, RZ ;  /* 0x0000000708117210 */ /* 0x004fca0007ffe0ff */
[----:B------:R3:W-:Y:S06]  /*02c0*/  STG.E desc[UR36][R4.64], R17 ;  /* 0x0000001104007986 */ /* 0x0007ec000c101924 */
[----:B------:R-:W-:Y:S05]  /*02d0*/  @P0 BRA `(.L_x_3) ;  /* 0xfffffffc00d40947 */ /* 0x000fea000383ffff */
.L_x_2:
[----:B------:R-:W-:Y:S05]  /*02e0*/  BSYNC.RECONVERGENT B0 ;  /* 0x0000000000007941 */ /* 0x000fea0003800200 */
.L_x_1:
[----:B------:R-:W-:Y:S05]  /*02f0*/  @P1 EXIT ;  /* 0x000000000000194d */ /* 0x000fea0003800000 */
[----:B------:R-:W0:Y:S08]  /*0300*/  LDC.64 R6, c[0x0][0x380] ;  /* 0x0000e000ff067b82 */ /* 0x000e300000000a00 */
[----:B---3--:R-:W1:Y:S08]  /*0310*/  LDC.64 R4, c[0x0][0x390] ;  /* 0x0000e400ff047b82 */ /* 0x008e700000000a00 */
[----:B------:R-:W2:Y:S01]  /*0320*/  LDC.64 R8, c[0x0][0x388] ;  /* 0x0000e200ff087b82 */ /* 0x000ea20000000a00 */
[----:B0-----:R-:W-:-:S05]  /*0330*/  IADD3 R6, P0, PT, R6, 0x8, RZ ;  /* 0x0000000806067810 */ /* 0x001fca0007f1e0ff */
[----:B------:R-:W-:Y:S01]  /*0340*/  IMAD.X R7, RZ, RZ, R7, P0 ;  /* 0x000000ffff077224 */ /* 0x000fe200000e0607 */
[----:B-1----:R-:W-:-:S05]  /*0350*/  IADD3 R4, P2, PT, R4, 0x8, RZ ;  /* 0x0000000804047810 */ /* 0x002fca0007f5e0ff */
[----:B------:R-:W-:Y:S01]  /*0360*/  IMAD.X R5, RZ, RZ, R5, P2 ;  /* 0x000000ffff057224 */ /* 0x000fe200010e0605 */
[----:B--2---:R-:W-:-:S04]  /*0370*/  IADD3 R8, P1, PT, R8, 0x8, RZ ;  /* 0x0000000808087810 */ /* 0x004fc80007f3e0ff */
[----:B------:R-:W-:-:S09]  /*0380*/  IADD3.X R9, PT, PT, RZ, R9, RZ, P1, !PT ;  /* 0x00000009ff097210 */ /* 0x000fd20000ffe4ff */
.L_x_4:
[----:B------:R-:W-:-:S04]  /*0390*/  IMAD.WIDE R14, R3, 0x4, R6 ;  /* 0x00000004030e7825 */ /* 0x000fc800078e0206 */
[C---:B------:R-:W-:Y:S01]  /*03a0*/  IMAD.WIDE R12, R3.reuse, 0x4, R8 ;  /* 0x00000004030c7825 */ /* 0x040fe200078e0208 */
[----:B------:R-:W2:Y:S04]  /*03b0*/  LDG.E R2, desc[UR36][R14.64+-0x8] ;  /* 0xfffff8240e027981 */ /* 0x000ea8000c1e1900 */
[----:B0-----:R-:W2:Y:S01]  /*03c0*/  LDG.E R17, desc[UR36][R12.64+-0x8] ;  /* 0xfffff8240c117981 */ /* 0x001ea2000c1e1900 */
[----:B------:R-:W-:Y:S01]  /*03d0*/  IMAD.WIDE R10, R3, 0x4, R4 ;  /* 0x00000004030a7825 */ /* 0x000fe200078e0204 */
[----:B--2---:R-:W-:-:S05]  /*03e0*/  IADD3 R17, PT, PT, R2, R17, RZ ;  /* 0x0000001102117210 */ /* 0x004fca0007ffe0ff */
[----:B------:R0:W-:Y:S04]  /*03f0*/  STG.E desc[UR36][R10.64+-0x8], R17 ;  /* 0xfffff8110a007986 */ /* 0x0001e8000c101924 */
[----:B------:R-:W2:Y:S04]  /*0400*/  LDG.E R2, desc[UR36][R14.64+-0x4] ;  /* 0xfffffc240e027981 */ /* 0x000ea8000c1e1900 */
[----:B------:R-:W2:Y:S02]  /*0410*/  LDG.E R19, desc[UR36][R12.64+-0x4] ;  /* 0xfffffc240c137981 */ /* 0x000ea4000c1e1900 */
[----:B--2---:R-:W-:-:S05]  /*0420*/  IMAD.IADD R19, R2, 0x1, R19 ;  /* 0x0000000102137824 */ /* 0x004fca00078e0213 */
[----:B------:R0:W-:Y:S04]  /*0430*/  STG.E desc[UR36][R10.64+-0x4], R19 ;  /* 0xfffffc130a007986 */ /* 0x0001e8000c101924 */
[----:B------:R-:W2:Y:S04]  /*0440*/  LDG.E R2, desc[UR36][R14.64] ;  /* 0x000000240e027981 */ /* 0x000ea8000c1e1900 */
[----:B------:R-:W2:Y:S02]  /*0450*/  LDG.E R21, desc[UR36][R12.64] ;  /* 0x000000240c157981 */ /* 0x000ea4000c1e1900 */
[----:B--2---:R-:W-:-:S05]  /*0460*/  IADD3 R21, PT, PT, R2, R21, RZ ;  /* 0x0000001502157210 */ /* 0x004fca0007ffe0ff */
[----:B------:R0:W-:Y:S04]  /*0470*/  STG.E desc[UR36][R10.64], R21 ;  /* 0x000000150a007986 */ /* 0x0001e8000c101924 */
[----:B------:R-:W2:Y:S04]  /*0480*/  LDG.E R2, desc[UR36][R14.64+0x4] ;  /* 0x000004240e027981 */ /* 0x000ea8000c1e1900 */
[----:B------:R-:W2:Y:S01]  /*0490*/  LDG.E R23, desc[UR36][R12.64+0x4] ;  /* 0x000004240c177981 */ /* 0x000ea2000c1e1900 */
[----:B------:R-:W-:-:S04]  /*04a0*/  IADD3 R3, PT, PT, R3, 0x4, RZ ;  /* 0x0000000403037810 */ /* 0x000fc80007ffe0ff */
[----:B------:R-:W-:Y:S01]  /*04b0*/  ISETP.GE.AND P0, PT, R3, R0, PT ;  /* 0x000000000300720c */ /* 0x000fe20003f06270 */
[----:B--2---:R-:W-:-:S05]  /*04c0*/  IMAD.IADD R23, R2, 0x1, R23 ;  /* 0x0000000102177824 */ /* 0x004fca00078e0217 */
[----:B------:R0:W-:Y:S07]  /*04d0*/  STG.E desc[UR36][R10.64+0x4], R23 ;  /* 0x000004170a007986 */ /* 0x0001ee000c101924 */
[----:B------:R-:W-:Y:S05]  /*04e0*/  @!P0 BRA `(.L_x_4) ;  /* 0xfffffffc00a88947 */ /* 0x000fea000383ffff */
[----:B------:R-:W-:Y:S05]  /*04f0*/  EXIT ;  /* 0x000000000000794d */ /* 0x000fea0003800000 */
.L_x_5:
[----:B------:R-:W-:-:S00]  /*0500*/  BRA `(.L_x_5) ;  /* 0xfffffffc00fc7947 */ /* 0x000fc0000383ffff */
[----:B------:R-:W-:-:S00]  /*0510*/  NOP ;  /* 0x0000000000007918 */ /* 0x000fc00000000000 */
        /* <DEDUP_REMOVED lines=14> */
.L_x_6:


//--------------------- .nv.global.init           --------------------------
	.section	.nv.global.init,"aw",@progbits
.nv.global.init:
	.type		$str,@object
	.size		$str,(.L_0 - $str)
$str:
        /*0000*/ 	.byte	0x48, 0x6f, 0x6c, 0x61, 0x20, 0x6d, 0x75, 0x6e, 0x64, 0x6f, 0x20, 0x64, 0x65, 0x73, 0x64, 0x65
        /*0010*/ 	.byte	0x20, 0x65, 0x6c, 0x20, 0x64, 0x65, 0x76, 0x69, 0x63, 0x65, 0x20, 0x63, 0x6f, 0x6e, 0x20, 0x74
        /*0020*/ 	.byte	0x68, 0x72, 0x65, 0x61, 0x64, 0x3a, 0x20, 0x25, 0x64, 0x0a, 0x00
.L_0:


//--------------------- .nv.shared.reserved.0     --------------------------
	.section	.nv.shared.reserved.0,"aw",@nobits
	.weak		__nv_reservedSMEM_offset_0_alias
	.size		__nv_reservedSMEM_offset_0_alias, 0, 64
	.other		__nv_reservedSMEM_offset_0_alias,@"STO_CUDA_RESERVED_SHARED STV_DEFAULT"
__nv_reservedSMEM_offset_0_alias:
	.zero		0
	.zero		64


//--------------------- .nv.constant0._Z9addMatrixPiS_S_i --------------------------
	.section	.nv.constant0._Z9addMatrixPiS_S_i,"a",@progbits
	.sectionflags	@""
	.align	4
.nv.constant0._Z9addMatrixPiS_S_i:
	.zero		924


//--------------------- SYMBOLS --------------------------

	.type		.nv.reservedSmem.offset0,@object
	.size		.nv.reservedSmem.offset0,0x4
	.type		vprintf,@function
